//
// Generated by NVIDIA NVVM Compiler
//
// Compiler Build ID: CL-36424714
// Cuda compilation tools, release 13.0, V13.0.88
// Based on NVVM 20.0.0
//

.version 9.0
.target sm_100
.address_size 64

	// .globl	_Z12simpleKernelPii

.visible .entry _Z12simpleKernelPii(
	.param .u64 .ptr .align 1 _Z12simpleKernelPii_param_0,
	.param .u32 _Z12simpleKernelPii_param_1
)
{
	.reg .b32 	%r<7>;
	.reg .b64 	%rd<5>;

	ld.param.u64 	%rd1, [_Z12simpleKernelPii_param_0];
	ld.param.u32 	%r1, [_Z12simpleKernelPii_param_1];
	cvta.to.global.u64 	%rd2, %rd1;
	mov.u32 	%r2, %tid.x;
	mov.u32 	%r3, %ctaid.x;
	mad.lo.s32 	%r4, %r1, %r2, %r3;
	mov.u32 	%r5, %ntid.x;
	mad.lo.s32 	%r6, %r3, %r5, %r2;
	mul.wide.u32 	%rd3, %r6, 4;
	add.s64 	%rd4, %rd2, %rd3;
	st.global.u32 	[%rd4], %r4;
	ret;

}


// ===== COMPILED SASS (sm_100) =====

	.target	sm_100

	.elftype	@"ET_EXEC"


//--------------------- .note.nv.tkinfo           --------------------------
	.section	.note.nv.tkinfo,"",@"SHT_NOTE"
	.sectionflags	@"SHF_NOTE_NV_TKINFO"
	.tkinfo
        /*0018*/ 	.word	0x00000002
        /*0030*/ 	.string	""
        /*0030*/ 	.string	"ptxas"
        /*0030*/ 	.string	"Cuda compilation tools, release 13.0, V13.0.88"
        /*0030*/ 	.string	"Build cuda_13.0.r13.0/compiler.36424714_0"
        /*0030*/ 	.string	"-arch sm_100 -m 64 "



//--------------------- .note.nv.cuinfo           --------------------------
	.section	.note.nv.cuinfo,"",@"SHT_NOTE"
	.sectionflags	@"SHF_NOTE_NV_CUINFO"
        /*0018*/ 	.short	0x0002
        /*001a*/ 	.short	0x0064
        /*001c*/ 	.short	0x0082
	.zero		2


//--------------------- .nv.info                  --------------------------
	.section	.nv.info,"",@"SHT_CUDA_INFO"
	.align	4


	//----- nvinfo : EIATTR_REGCOUNT
	.align		4
        /*0000*/ 	.byte	0x04, 0x2f
        /*0002*/ 	.short	(.L_1 - .L_0)
	.align		4
.L_0:
        /*0004*/ 	.word	index@(_Z12simpleKernelPii)
        /*0008*/ 	.word	0x0000000a


	//----- nvinfo : EIATTR_FRAME_SIZE
	.align		4
.L_1:
        /*000c*/ 	.byte	0x04, 0x11
        /*000e*/ 	.short	(.L_3 - .L_2)
	.align		4
.L_2:
        /*0010*/ 	.word	index@(_Z12simpleKernelPii)
        /*0014*/ 	.word	0x00000000


	//----- nvinfo : EIATTR_MIN_STACK_SIZE
	.align		4
.L_3:
        /*0018*/ 	.byte	0x04, 0x12
        /*001a*/ 	.short	(.L_5 - .L_4)
	.align		4
.L_4:
        /*001c*/ 	.word	index@(_Z12simpleKernelPii)
        /*0020*/ 	.word	0x00000000
.L_5:


//--------------------- .nv.compat                --------------------------
	.section	.nv.compat,"",@"SHT_CUDA_COMPAT_INFO"
	.align	4
        /*0000*/ 	.byte	0x02, 0x09, 0x00, 0x00, 0x02, 0x02, 0x01, 0x00, 0x02, 0x05, 0x05, 0x00, 0x03, 0x07, 0x01, 0x01
        /*0010*/ 	.byte	0x02, 0x03, 0x00, 0x00, 0x02, 0x06, 0x01, 0x00, 0x04, 0x0b, 0x08, 0x00, 0x09, 0x00, 0x00, 0x00
        /*0020*/ 	.byte	0x00, 0x00, 0x00, 0x00


//--------------------- .nv.info._Z12simpleKernelPii --------------------------
	.section	.nv.info._Z12simpleKernelPii,"",@"SHT_CUDA_INFO"
	.sectionflags	@""
	.align	4


	//----- nvinfo : EIATTR_CUDA_API_VERSION
	.align		4
        /*0000*/ 	.byte	0x04, 0x37
        /*0002*/ 	.short	(.L_7 - .L_6)
.L_6:
        /*0004*/ 	.word	0x00000082


	//----- nvinfo : EIATTR_KPARAM_INFO
	.align		4
.L_7:
        /*0008*/ 	.byte	0x04, 0x17
        /*000a*/ 	.short	(.L_9 - .L_8)
.L_8:
        /*000c*/ 	.word	0x00000000
        /*0010*/ 	.short	0x0001
        /*0012*/ 	.short	0x0008
        /*0014*/ 	.byte	0x00, 0xf0, 0x11, 0x00


	//----- nvinfo : EIATTR_KPARAM_INFO
	.align		4
.L_9:
        /*0018*/ 	.byte	0x04, 0x17
        /*001a*/ 	.short	(.L_11 - .L_10)
.L_10:
        /*001c*/ 	.word	0x00000000
        /*0020*/ 	.short	0x0000
        /*0022*/ 	.short	0x0000
        /*0024*/ 	.byte	0x00, 0xf5, 0x21, 0x00


	//----- nvinfo : EIATTR_SPARSE_MMA_MASK
	.align		4
.L_11:
        /*0028*/ 	.byte	0x03, 0x50
        /*002a*/ 	.short	0x0000


	//----- nvinfo : EIATTR_MAXREG_COUNT
	.align		4
        /*002c*/ 	.byte	0x03, 0x1b
        /*002e*/ 	.short	0x00ff


	//----- nvinfo : EIATTR_MERCURY_ISA_VERSION
	.align		4
        /*0030*/ 	.byte	0x03, 0x5f
        /*0032*/ 	.short	0x0101


	//----- nvinfo : EIATTR_VRC_CTA_INIT_COUNT
	.align		4
        /*0034*/ 	.byte	0x02, 0x4a
	.zero		1
	.zero		1


	//----- nvinfo : EIATTR_EXIT_INSTR_OFFSETS
	.align		4
        /*0038*/ 	.byte	0x04, 0x1c
        /*003a*/ 	.short	(.L_13 - .L_12)


	//   ....[0]....
.L_12:
        /*003c*/ 	.word	0x000000b0


	//----- nvinfo : EIATTR_CBANK_PARAM_SIZE
	.align		4
.L_13:
        /*0040*/ 	.byte	0x03, 0x19
        /*0042*/ 	.short	0x000c


	//----- nvinfo : EIATTR_PARAM_CBANK
	.align		4
        /*0044*/ 	.byte	0x04, 0x0a
        /*0046*/ 	.short	(.L_15 - .L_14)
	.align		4
.L_14:
        /*0048*/ 	.word	index@(.nv.constant0._Z12simpleKernelPii)
        /*004c*/ 	.short	0x0380
        /*004e*/ 	.short	0x000c


	//----- nvinfo : EIATTR_SW_WAR
	.align		4
.L_15:
        /*0050*/ 	.byte	0x04, 0x36
        /*0052*/ 	.short	(.L_17 - .L_16)
.L_16:
        /*0054*/ 	.word	0x00000008
.L_17:


//--------------------- .nv.callgraph             --------------------------
	.section	.nv.callgraph,"",@"SHT_CUDA_CALLGRAPH"
	.align	4
	.sectionentsize	8
	.align		4
        /*0000*/ 	.word	0x00000000
	.align		4
        /*0004*/ 	.word	0xffffffff
	.align		4
        /*0008*/ 	.word	0x00000000
	.align		4
        /*000c*/ 	.word	0xfffffffe
	.align		4
        /*0010*/ 	.word	0x00000000
	.align		4
        /*0014*/ 	.word	0xfffffffd
	.align		4
        /*0018*/ 	.word	0x00000000
	.align		4
        /*001c*/ 	.word	0xfffffffc


//--------------------- .text._Z12simpleKernelPii --------------------------
	.section	.text._Z12simpleKernelPii,"ax",@progbits
	.align	128
        .global         _Z12simpleKernelPii
        .type           _Z12simpleKernelPii,@function
        .size           _Z12simpleKernelPii,(.L_x_1 - _Z12simpleKernelPii)
        .other          _Z12simpleKernelPii,@"STO_CUDA_ENTRY STV_DEFAULT"
_Z12simpleKernelPii:
.text._Z12simpleKernelPii:
[----:B------:R-:W-:Y:S01]  /*0000*/  LDC R1, c[0x0][0x37c] ;  /* 0x0000df00ff017b82 */ /* 0x000fe20000000800 */
[----:B------:R-:W0:Y:S07]  /*0010*/  S2R R5, SR_TID.X ;  /* 0x0000000000057919 */ /* 0x000e2e0000002100 */
[----:B------:R-:W0:Y:S01]  /*0020*/  S2UR UR6, SR_CTAID.X ;  /* 0x00000000000679c3 */ /* 0x000e220000002500 */
[----:B------:R-:W1:Y:S07]  /*0030*/  LDCU.64 UR4, c[0x0][0x358] ;  /* 0x00006b00ff0477ac */ /* 0x000e6e0008000a00 */
[----:B------:R-:W0:Y:S08]  /*0040*/  LDC R0, c[0x0][0x360] ;  /* 0x0000d800ff007b82 */ /* 0x000e300000000800 */
[----:B------:R-:W2:Y:S08]  /*0050*/  LDC R4, c[0x0][0x388] ;  /* 0x0000e200ff047b82 */ /* 0x000eb00000000800 */
[----:B------:R-:W3:Y:S01]  /*0060*/  LDC.64 R2, c[0x0][0x380] ;  /* 0x0000e000ff027b82 */ /* 0x000ee20000000a00 */
[----:B0-----:R-:W-:-:S02]  /*0070*/  IMAD R7, R0, UR6, R5 ;  /* 0x0000000600077c24 */ /* 0x001fc4000f8e0205 */
[----:B--2---:R-:W-:Y:S02]  /*0080*/  IMAD R5, R5, R4, UR6 ;  /* 0x0000000605057e24 */ /* 0x004fe4000f8e0204 */
[----:B---3--:R-:W-:-:S05]  /*0090*/  IMAD.WIDE.U32 R2, R7, 0x4, R2 ;  /* 0x0000000407027825 */ /* 0x008fca00078e0002 */
[----:B-1----:R-:W-:Y:S01]  /*00a0*/  STG.E desc[UR4][R2.64], R5 ;  /* 0x0000000502007986 */ /* 0x002fe2000c101904 */
[----:B------:R-:W-:Y:S05]  /*00b0*/  EXIT ;  /* 0x000000000000794d */ /* 0x000fea0003800000 */
.L_x_0:
[----:B------:R-:W-:-:S00]  /*00c0*/  BRA `(.L_x_0) ;  /* 0xfffffffc00fc7947 */ /* 0x000fc0000383ffff */
[----:B------:R-:W-:-:S00]  /*00d0*/  NOP ;  /* 0x0000000000007918 */ /* 0x000fc00000000000 */
        /* <DEDUP_REMOVED lines=10> */
.L_x_1:


//--------------------- .nv.shared.reserved.0     --------------------------
	.section	.nv.shared.reserved.0,"aw",@nobits
	.weak		__nv_reservedSMEM_offset_0_alias
	.size		__nv_reservedSMEM_offset_0_alias, 0, 64
	.other		__nv_reservedSMEM_offset_0_alias,@"STO_CUDA_RESERVED_SHARED STV_DEFAULT"
__nv_reservedSMEM_offset_0_alias:
	.zero		0
	.zero		64


//--------------------- .nv.constant0._Z12simpleKernelPii --------------------------
	.section	.nv.constant0._Z12simpleKernelPii,"a",@progbits
	.sectionflags	@""
	.align	4
.nv.constant0._Z12simpleKernelPii:
	.zero		908


//--------------------- SYMBOLS --------------------------

	.type		.nv.reservedSmem.offset0,@object
	.size		.nv.reservedSmem.offset0,0x4
